//
// Generated by NVIDIA NVVM Compiler
//
// Compiler Build ID: CL-36424714
// Cuda compilation tools, release 13.0, V13.0.88
// Based on NVVM 20.0.0
//

.version 9.0
.target sm_100
.address_size 64

	// .globl	_Z9GPUEuler2Pfffi

.visible .entry _Z9GPUEuler2Pfffi(
	.param .u64 .ptr .align 1 _Z9GPUEuler2Pfffi_param_0,
	.param .f32 _Z9GPUEuler2Pfffi_param_1,
	.param .f32 _Z9GPUEuler2Pfffi_param_2,
	.param .u32 _Z9GPUEuler2Pfffi_param_3
)
{
	.reg .pred 	%p<2>;
	.reg .b32 	%r<6>;
	.reg .b32 	%f<10>;
	.reg .b64 	%rd<5>;

	ld.param.u64 	%rd1, [_Z9GPUEuler2Pfffi_param_0];
	ld.param.f32 	%f1, [_Z9GPUEuler2Pfffi_param_1];
	ld.param.f32 	%f2, [_Z9GPUEuler2Pfffi_param_2];
	ld.param.u32 	%r2, [_Z9GPUEuler2Pfffi_param_3];
	mov.u32 	%r3, %tid.x;
	mov.u32 	%r4, %ntid.x;
	mov.u32 	%r5, %ctaid.x;
	mad.lo.s32 	%r1, %r4, %r5, %r3;
	setp.ge.s32 	%p1, %r1, %r2;
	@%p1 bra 	$L__BB0_2;
	cvta.to.global.u64 	%rd2, %rd1;
	mul.wide.s32 	%rd3, %r1, 4;
	add.s64 	%rd4, %rd2, %rd3;
	ld.global.f32 	%f3, [%rd4];
	mul.f32 	%f4, %f1, 0f40800000;
	sub.f32 	%f5, %f4, %f3;
	add.f32 	%f6, %f5, 0f40400000;
	cvt.rn.f32.s32 	%f7, %r1;
	add.f32 	%f8, %f6, %f7;
	fma.rn.f32 	%f9, %f2, %f8, %f3;
	st.global.f32 	[%rd4], %f9;
$L__BB0_2:
	ret;

}


// ===== COMPILED SASS (sm_100) =====

	.target	sm_100

	.elftype	@"ET_EXEC"


//--------------------- .note.nv.tkinfo           --------------------------
	.section	.note.nv.tkinfo,"",@"SHT_NOTE"
	.sectionflags	@"SHF_NOTE_NV_TKINFO"
	.tkinfo
        /*0018*/ 	.word	0x00000002
        /*0030*/ 	.string	""
        /*0030*/ 	.string	"ptxas"
        /*0030*/ 	.string	"Cuda compilation tools, release 13.0, V13.0.88"
        /*0030*/ 	.string	"Build cuda_13.0.r13.0/compiler.36424714_0"
        /*0030*/ 	.string	"-arch sm_100 -m 64 "



//--------------------- .note.nv.cuinfo           --------------------------
	.section	.note.nv.cuinfo,"",@"SHT_NOTE"
	.sectionflags	@"SHF_NOTE_NV_CUINFO"
        /*0018*/ 	.short	0x0002
        /*001a*/ 	.short	0x0064
        /*001c*/ 	.short	0x0082
	.zero		2


//--------------------- .nv.info                  --------------------------
	.section	.nv.info,"",@"SHT_CUDA_INFO"
	.align	4


	//----- nvinfo : EIATTR_REGCOUNT
	.align		4
        /*0000*/ 	.byte	0x04, 0x2f
        /*0002*/ 	.short	(.L_1 - .L_0)
	.align		4
.L_0:
        /*0004*/ 	.word	index@(_Z9GPUEuler2Pfffi)
        /*0008*/ 	.word	0x0000000c


	//----- nvinfo : EIATTR_FRAME_SIZE
	.align		4
.L_1:
        /*000c*/ 	.byte	0x04, 0x11
        /*000e*/ 	.short	(.L_3 - .L_2)
	.align		4
.L_2:
        /*0010*/ 	.word	index@(_Z9GPUEuler2Pfffi)
        /*0014*/ 	.word	0x00000000


	//----- nvinfo : EIATTR_MIN_STACK_SIZE
	.align		4
.L_3:
        /*0018*/ 	.byte	0x04, 0x12
        /*001a*/ 	.short	(.L_5 - .L_4)
	.align		4
.L_4:
        /*001c*/ 	.word	index@(_Z9GPUEuler2Pfffi)
        /*0020*/ 	.word	0x00000000
.L_5:


//--------------------- .nv.compat                --------------------------
	.section	.nv.compat,"",@"SHT_CUDA_COMPAT_INFO"
	.align	4
        /*0000*/ 	.byte	0x02, 0x09, 0x00, 0x00, 0x02, 0x02, 0x01, 0x00, 0x02, 0x05, 0x05, 0x00, 0x03, 0x07, 0x01, 0x01
        /*0010*/ 	.byte	0x02, 0x03, 0x00, 0x00, 0x02, 0x06, 0x01, 0x00, 0x04, 0x0b, 0x08, 0x00, 0x09, 0x00, 0x00, 0x00
        /*0020*/ 	.byte	0x00, 0x00, 0x00, 0x00


//--------------------- .nv.info._Z9GPUEuler2Pfffi --------------------------
	.section	.nv.info._Z9GPUEuler2Pfffi,"",@"SHT_CUDA_INFO"
	.sectionflags	@""
	.align	4


	//----- nvinfo : EIATTR_CUDA_API_VERSION
	.align		4
        /*0000*/ 	.byte	0x04, 0x37
        /*0002*/ 	.short	(.L_7 - .L_6)
.L_6:
        /*0004*/ 	.word	0x00000082


	//----- nvinfo : EIATTR_KPARAM_INFO
	.align		4
.L_7:
        /*0008*/ 	.byte	0x04, 0x17
        /*000a*/ 	.short	(.L_9 - .L_8)
.L_8:
        /*000c*/ 	.word	0x00000000
        /*0010*/ 	.short	0x0003
        /*0012*/ 	.short	0x0010
        /*0014*/ 	.byte	0x00, 0xf0, 0x11, 0x00


	//----- nvinfo : EIATTR_KPARAM_INFO
	.align		4
.L_9:
        /*0018*/ 	.byte	0x04, 0x17
        /*001a*/ 	.short	(.L_11 - .L_10)
.L_10:
        /*001c*/ 	.word	0x00000000
        /*0020*/ 	.short	0x0002
        /*0022*/ 	.short	0x000c
        /*0024*/ 	.byte	0x00, 0xf0, 0x11, 0x00


	//----- nvinfo : EIATTR_KPARAM_INFO
	.align		4
.L_11:
        /*0028*/ 	.byte	0x04, 0x17
        /*002a*/ 	.short	(.L_13 - .L_12)
.L_12:
        /*002c*/ 	.word	0x00000000
        /*0030*/ 	.short	0x0001
        /*0032*/ 	.short	0x0008
        /*0034*/ 	.byte	0x00, 0xf0, 0x11, 0x00


	//----- nvinfo : EIATTR_KPARAM_INFO
	.align		4
.L_13:
        /*0038*/ 	.byte	0x04, 0x17
        /*003a*/ 	.short	(.L_15 - .L_14)
.L_14:
        /*003c*/ 	.word	0x00000000
        /*0040*/ 	.short	0x0000
        /*0042*/ 	.short	0x0000
        /*0044*/ 	.byte	0x00, 0xf5, 0x21, 0x00


	//----- nvinfo : EIATTR_SPARSE_MMA_MASK
	.align		4
.L_15:
        /*0048*/ 	.byte	0x03, 0x50
        /*004a*/ 	.short	0x0000


	//----- nvinfo : EIATTR_MAXREG_COUNT
	.align		4
        /*004c*/ 	.byte	0x03, 0x1b
        /*004e*/ 	.short	0x00ff


	//----- nvinfo : EIATTR_MERCURY_ISA_VERSION
	.align		4
        /*0050*/ 	.byte	0x03, 0x5f
        /*0052*/ 	.short	0x0101


	//----- nvinfo : EIATTR_VRC_CTA_INIT_COUNT
	.align		4
        /*0054*/ 	.byte	0x02, 0x4a
	.zero		1
	.zero		1


	//----- nvinfo : EIATTR_EXIT_INSTR_OFFSETS
	.align		4
        /*0058*/ 	.byte	0x04, 0x1c
        /*005a*/ 	.short	(.L_17 - .L_16)


	//   ....[0]....
.L_16:
        /*005c*/ 	.word	0x00000070


	//   ....[1]....
        /*0060*/ 	.word	0x00000130


	//----- nvinfo : EIATTR_CBANK_PARAM_SIZE
	.align		4
.L_17:
        /*0064*/ 	.byte	0x03, 0x19
        /*0066*/ 	.short	0x0014


	//----- nvinfo : EIATTR_PARAM_CBANK
	.align		4
        /*0068*/ 	.byte	0x04, 0x0a
        /*006a*/ 	.short	(.L_19 - .L_18)
	.align		4
.L_18:
        /*006c*/ 	.word	index@(.nv.constant0._Z9GPUEuler2Pfffi)
        /*0070*/ 	.short	0x0380
        /*0072*/ 	.short	0x0014


	//----- nvinfo : EIATTR_SW_WAR
	.align		4
.L_19:
        /*0074*/ 	.byte	0x04, 0x36
        /*0076*/ 	.short	(.L_21 - .L_20)
.L_20:
        /*0078*/ 	.word	0x00000008
.L_21:


//--------------------- .nv.callgraph             --------------------------
	.section	.nv.callgraph,"",@"SHT_CUDA_CALLGRAPH"
	.align	4
	.sectionentsize	8
	.align		4
        /*0000*/ 	.word	0x00000000
	.align		4
        /*0004*/ 	.word	0xffffffff
	.align		4
        /*0008*/ 	.word	0x00000000
	.align		4
        /*000c*/ 	.word	0xfffffffe
	.align		4
        /*0010*/ 	.word	0x00000000
	.align		4
        /*0014*/ 	.word	0xfffffffd
	.align		4
        /*0018*/ 	.word	0x00000000
	.align		4
        /*001c*/ 	.word	0xfffffffc


//--------------------- .text._Z9GPUEuler2Pfffi   --------------------------
	.section	.text._Z9GPUEuler2Pfffi,"ax",@progbits
	.align	128
        .global         _Z9GPUEuler2Pfffi
        .type           _Z9GPUEuler2Pfffi,@function
        .size           _Z9GPUEuler2Pfffi,(.L_x_1 - _Z9GPUEuler2Pfffi)
        .other          _Z9GPUEuler2Pfffi,@"STO_CUDA_ENTRY STV_DEFAULT"
_Z9GPUEuler2Pfffi:
.text._Z9GPUEuler2Pfffi:
[----:B------:R-:W-:Y:S01]  /*0000*/  LDC R1, c[0x0][0x37c] ;  /* 0x0000df00ff017b82 */ /* 0x000fe20000000800 */
[----:B------:R-:W0:Y:S01]  /*0010*/  S2R R5, SR_TID.X ;  /* 0x0000000000057919 */ /* 0x000e220000002100 */
[----:B------:R-:W0:Y:S01]  /*0020*/  LDCU UR4, c[0x0][0x360] ;  /* 0x00006c00ff0477ac */ /* 0x000e220008000800 */
[----:B------:R-:W0:Y:S01]  /*0030*/  S2R R0, SR_CTAID.X ;  /* 0x0000000000007919 */ /* 0x000e220000002500 */
[----:B------:R-:W1:Y:S01]  /*0040*/  LDCU UR5, c[0x0][0x390] ;  /* 0x00007200ff0577ac */ /* 0x000e620008000800 */
[----:B0-----:R-:W-:-:S05]  /*0050*/  IMAD R5, R0, UR4, R5 ;  /* 0x0000000400057c24 */ /* 0x001fca000f8e0205 */
[----:B-1----:R-:W-:-:S13]  /*0060*/  ISETP.GE.AND P0, PT, R5, UR5, PT ;  /* 0x0000000505007c0c */ /* 0x002fda000bf06270 */
[----:B------:R-:W-:Y:S05]  /*0070*/  @P0 EXIT ;  /* 0x000000000000094d */ /* 0x000fea0003800000 */
[----:B------:R-:W0:Y:S01]  /*0080*/  LDC.64 R2, c[0x0][0x380] ;  /* 0x0000e000ff027b82 */ /* 0x000e220000000a00 */
[----:B------:R-:W1:Y:S07]  /*0090*/  LDCU.64 UR4, c[0x0][0x358] ;  /* 0x00006b00ff0477ac */ /* 0x000e6e0008000a00 */
[----:B------:R-:W2:Y:S01]  /*00a0*/  LDC.64 R8, c[0x0][0x388] ;  /* 0x0000e200ff087b82 */ /* 0x000ea20000000a00 */
[----:B0-----:R-:W-:-:S05]  /*00b0*/  IMAD.WIDE R2, R5, 0x4, R2 ;  /* 0x0000000405027825 */ /* 0x001fca00078e0202 */
[----:B-1----:R-:W2:Y:S01]  /*00c0*/  LDG.E R7, desc[UR4][R2.64] ;  /* 0x0000000402077981 */ /* 0x002ea2000c1e1900 */
[----:B------:R-:W-:Y:S01]  /*00d0*/  I2FP.F32.S32 R5, R5 ;  /* 0x0000000500057245 */ /* 0x000fe20000201400 */
[----:B--2---:R-:W-:-:S04]  /*00e0*/  FFMA R0, R8, 4, -R7 ;  /* 0x4080000008007823 */ /* 0x004fc80000000807 */
[----:B------:R-:W-:-:S04]  /*00f0*/  FADD R0, R0, 3 ;  /* 0x4040000000007421 */ /* 0x000fc80000000000 */
[----:B------:R-:W-:-:S04]  /*0100*/  FADD R0, R0, R5 ;  /* 0x0000000500007221 */ /* 0x000fc80000000000 */
[----:B------:R-:W-:-:S05]  /*0110*/  FFMA R7, R0, R9, R7 ;  /* 0x0000000900077223 */ /* 0x000fca0000000007 */
[----:B------:R-:W-:Y:S01]  /*0120*/  STG.E desc[UR4][R2.64], R7 ;  /* 0x0000000702007986 */ /* 0x000fe2000c101904 */
[----:B------:R-:W-:Y:S05]  /*0130*/  EXIT ;  /* 0x000000000000794d */ /* 0x000fea0003800000 */
.L_x_0:
[----:B------:R-:W-:-:S00]  /*0140*/  BRA `(.L_x_0) ;  /* 0xfffffffc00fc7947 */ /* 0x000fc0000383ffff */
[----:B------:R-:W-:-:S00]  /*0150*/  NOP ;  /* 0x0000000000007918 */ /* 0x000fc00000000000 */
        /* <DEDUP_REMOVED lines=10> */
.L_x_1:


//--------------------- .nv.shared.reserved.0     --------------------------
	.section	.nv.shared.reserved.0,"aw",@nobits
	.weak		__nv_reservedSMEM_offset_0_alias
	.size		__nv_reservedSMEM_offset_0_alias, 0, 64
	.other		__nv_reservedSMEM_offset_0_alias,@"STO_CUDA_RESERVED_SHARED STV_DEFAULT"
__nv_reservedSMEM_offset_0_alias:
	.zero		0
	.zero		64


//--------------------- .nv.constant0._Z9GPUEuler2Pfffi --------------------------
	.section	.nv.constant0._Z9GPUEuler2Pfffi,"a",@progbits
	.sectionflags	@""
	.align	4
.nv.constant0._Z9GPUEuler2Pfffi:
	.zero		916


//--------------------- SYMBOLS --------------------------

	.type		.nv.reservedSmem.offset0,@object
	.size		.nv.reservedSmem.offset0,0x4
